	.headerflags	@"EF_CUDA_TEXMODE_UNIFIED EF_CUDA_64BIT_ADDRESS EF_CUDA_ACCELERATORS EF_CUDA_SM90 EF_CUDA_VIRTUAL_SM(EF_CUDA_SM90)"
	.elftype	@"ET_EXEC"


//--------------------- .nv.info                  --------------------------
	.section	.nv.info,"",@"SHT_CUDA_INFO"
	.align	4


	//----- nvinfo : EIATTR_REGCOUNT
	.align		4
        /*0000*/ 	.byte	0x04, 0x2f
        /*0002*/ 	.short	(.L_3 - .L_2)
	.align		4
.L_2:
        /*0004*/ 	.word	index@(triton_poi_fused__native_batch_norm_legit_no_training_relu_16)
        /*0008*/ 	.word	0x00000011


	//----- nvinfo : EIATTR_MIN_STACK_SIZE
	.align		4
.L_3:
        /*000c*/ 	.byte	0x04, 0x12
        /*000e*/ 	.short	(.L_5 - .L_4)
	.align		4
.L_4:
        /*0010*/ 	.word	index@(triton_poi_fused__native_batch_norm_legit_no_training_relu_16)
        /*0014*/ 	.word	0x00000000


	//----- nvinfo : EIATTR_FRAME_SIZE
	.align		4
.L_5:
        /*0018*/ 	.byte	0x04, 0x11
        /*001a*/ 	.short	(.L_7 - .L_6)
	.align		4
.L_6:
        /*001c*/ 	.word	index@(triton_poi_fused__native_batch_norm_legit_no_training_relu_16)
        /*0020*/ 	.word	0x00000000


	//----- nvinfo : EIATTR_MIN_STACK_SIZE
	.align		4
.L_7:
        /*0024*/ 	.byte	0x04, 0x12
        /*0026*/ 	.short	(.L_9 - .L_8)
	.align		4
.L_8:
        /*0028*/ 	.word	index@(triton_poi_fused__native_batch_norm_legit_no_training_relu_16)
        /*002c*/ 	.word	0x00000000
.L_9:


//--------------------- .nv.info.triton_poi_fused__native_batch_norm_legit_no_training_relu_16 --------------------------
	.section	.nv.info.triton_poi_fused__native_batch_norm_legit_no_training_relu_16,"",@"SHT_CUDA_INFO"
	.sectionflags	@""
	.align	4


	//----- nvinfo : EIATTR_CUDA_API_VERSION
	.align		4
        /*0000*/ 	.byte	0x04, 0x37
        /*0002*/ 	.short	(.L_11 - .L_10)
.L_10:
        /*0004*/ 	.word	0x0000007c


	//----- nvinfo : EIATTR_KPARAM_INFO
	.align		4
.L_11:
        /*0008*/ 	.byte	0x04, 0x17
        /*000a*/ 	.short	(.L_13 - .L_12)
.L_12:
        /*000c*/ 	.word	0x00000000
        /*0010*/ 	.short	0x0006
        /*0012*/ 	.short	0x0030
        /*0014*/ 	.byte	0x00, 0xf0, 0x11, 0x00


	//----- nvinfo : EIATTR_KPARAM_INFO
	.align		4
.L_13:
        /*0018*/ 	.byte	0x04, 0x17
        /*001a*/ 	.short	(.L_15 - .L_14)
.L_14:
        /*001c*/ 	.word	0x00000000
        /*0020*/ 	.short	0x0005
        /*0022*/ 	.short	0x0028
        /*0024*/ 	.byte	0x00, 0xf4, 0x21, 0x00


	//----- nvinfo : EIATTR_KPARAM_INFO
	.align		4
.L_15:
        /*0028*/ 	.byte	0x04, 0x17
        /*002a*/ 	.short	(.L_17 - .L_16)
.L_16:
        /*002c*/ 	.word	0x00000000
        /*0030*/ 	.short	0x0004
        /*0032*/ 	.short	0x0020
        /*0034*/ 	.byte	0x00, 0xf4, 0x21, 0x00


	//----- nvinfo : EIATTR_KPARAM_INFO
	.align		4
.L_17:
        /*0038*/ 	.byte	0x04, 0x17
        /*003a*/ 	.short	(.L_19 - .L_18)
.L_18:
        /*003c*/ 	.word	0x00000000
        /*0040*/ 	.short	0x0003
        /*0042*/ 	.short	0x0018
        /*0044*/ 	.byte	0x00, 0xf4, 0x21, 0x00


	//----- nvinfo : EIATTR_KPARAM_INFO
	.align		4
.L_19:
        /*0048*/ 	.byte	0x04, 0x17
        /*004a*/ 	.short	(.L_21 - .L_20)
.L_20:
        /*004c*/ 	.word	0x00000000
        /*0050*/ 	.short	0x0002
        /*0052*/ 	.short	0x0010
        /*0054*/ 	.byte	0x00, 0xf4, 0x21, 0x00


	//----- nvinfo : EIATTR_KPARAM_INFO
	.align		4
.L_21:
        /*0058*/ 	.byte	0x04, 0x17
        /*005a*/ 	.short	(.L_23 - .L_22)
.L_22:
        /*005c*/ 	.word	0x00000000
        /*0060*/ 	.short	0x0001
        /*0062*/ 	.short	0x0008
        /*0064*/ 	.byte	0x00, 0xf4, 0x21, 0x00


	//----- nvinfo : EIATTR_KPARAM_INFO
	.align		4
.L_23:
        /*0068*/ 	.byte	0x04, 0x17
        /*006a*/ 	.short	(.L_25 - .L_24)
.L_24:
        /*006c*/ 	.word	0x00000000
        /*0070*/ 	.short	0x0000
        /*0072*/ 	.short	0x0000
        /*0074*/ 	.byte	0x00, 0xf4, 0x21, 0x00


	//----- nvinfo : EIATTR_SPARSE_MMA_MASK
	.align		4
.L_25:
        /*0078*/ 	.byte	0x03, 0x50
        /*007a*/ 	.short	0x0000


	//----- nvinfo : EIATTR_MAXREG_COUNT
	.align		4
        /*007c*/ 	.byte	0x03, 0x1b
        /*007e*/ 	.short	0x00ff


	//----- nvinfo : EIATTR_EXIT_INSTR_OFFSETS
	.align		4
        /*0080*/ 	.byte	0x04, 0x1c
        /*0082*/ 	.short	(.L_27 - .L_26)


	//   ....[0]....
.L_26:
        /*0084*/ 	.word	0x00000350


	//----- nvinfo : EIATTR_REQNTID
	.align		4
.L_27:
        /*0088*/ 	.byte	0x04, 0x10
        /*008a*/ 	.short	(.L_29 - .L_28)
.L_28:
        /*008c*/ 	.word	0x00000100
        /*0090*/ 	.word	0x00000001
        /*0094*/ 	.word	0x00000001


	//----- nvinfo : EIATTR_CBANK_PARAM_SIZE
	.align		4
.L_29:
        /*0098*/ 	.byte	0x03, 0x19
        /*009a*/ 	.short	0x0034


	//----- nvinfo : EIATTR_PARAM_CBANK
	.align		4
        /*009c*/ 	.byte	0x04, 0x0a
        /*009e*/ 	.short	(.L_31 - .L_30)
	.align		4
.L_30:
        /*00a0*/ 	.word	index@(.nv.constant0.triton_poi_fused__native_batch_norm_legit_no_training_relu_16)
        /*00a4*/ 	.short	0x0210
        /*00a6*/ 	.short	0x0034


	//----- nvinfo : EIATTR_SW_WAR
	.align		4
.L_31:
        /*00a8*/ 	.byte	0x04, 0x36
        /*00aa*/ 	.short	(.L_33 - .L_32)
.L_32:
        /*00ac*/ 	.word	0x00000008
.L_33:


//--------------------- .nv.callgraph             --------------------------
	.section	.nv.callgraph,"",@"SHT_CUDA_CALLGRAPH"
	.align	4
	.sectionentsize	8
	.align		4
        /*0000*/ 	.word	0x00000000
	.align		4
        /*0004*/ 	.word	0xffffffff
	.align		4
        /*0008*/ 	.word	0x00000000
	.align		4
        /*000c*/ 	.word	0xfffffffe
	.align		4
        /*0010*/ 	.word	0x00000000
	.align		4
        /*0014*/ 	.word	0xfffffffd
	.align		4
        /*0018*/ 	.word	0x00000000
	.align		4
        /*001c*/ 	.word	0xfffffffc


//--------------------- .nv.constant4             --------------------------
	.section	.nv.constant4,"a",@progbits
	.align	8
	.align		8
.nv.constant4:
        /*0000*/ 	.dword	_$_str
	.align		8
        /*0008*/ 	.dword	_$_str_$_2


//--------------------- .text.triton_poi_fused__native_batch_norm_legit_no_training_relu_16 --------------------------
	.section	.text.triton_poi_fused__native_batch_norm_legit_no_training_relu_16,"ax",@progbits
	.align	128
        .global         triton_poi_fused__native_batch_norm_legit_no_training_relu_16
        .type           triton_poi_fused__native_batch_norm_legit_no_training_relu_16,@function
        .size           triton_poi_fused__native_batch_norm_legit_no_training_relu_16,(.L_x_1 - triton_poi_fused__native_batch_norm_legit_no_training_relu_16)
        .other          triton_poi_fused__native_batch_norm_legit_no_training_relu_16,@"STO_CUDA_ENTRY STV_DEFAULT"
triton_poi_fused__native_batch_norm_legit_no_training_relu_16:
.text.triton_poi_fused__native_batch_norm_legit_no_training_relu_16:
[----:B------:R-:W-:Y:S01]  /*0000*/  LDC R1, c[0x0][0x28] ;  /* 0x00000a00ff017b82 */ /* 0x000fe20000000800 */
[----:B------:R-:W1:Y:S07]  /*0010*/  S2R R0, SR_TID.X ;  /* 0x0000000000007919 */ /* 0x000e6e0000002100 */
[----:B------:R-:W2:Y:S01]  /*0020*/  LDC.64 R6, c[0x0][0x220] ;  /* 0x00008800ff067b82 */ /* 0x000ea20000000a00 */
[----:B------:R-:W-:Y:S01]  /*0030*/  ULDC.64 UR4, c[0x0][0x208] ;  /* 0x0000820000047ab9 */ /* 0x000fe20000000a00 */
[----:B------:R-:W3:Y:S06]  /*0040*/  S2R R5, SR_CTAID.X ;  /* 0x0000000000057919 */ /* 0x000eec0000002500 */
[----:B------:R-:W4:Y:S08]  /*0050*/  LDC.64 R8, c[0x0][0x228] ;  /* 0x00008a00ff087b82 */ /* 0x000f300000000a00 */
[----:B------:R-:W5:Y:S01]  /*0060*/  LDC.64 R10, c[0x0][0x230] ;  /* 0x00008c00ff0a7b82 */ /* 0x000f620000000a00 */
[----:B-1----:R-:W-:-:S02]  /*0070*/  SHF.L.U32 R0, R0, 0x1, RZ ;  /* 0x0000000100007819 */ /* 0x002fc400000006ff */
[----:B---3--:R-:W-:Y:S02]  /*0080*/  SHF.R.S32.HI R3, RZ, 0x16, R5 ;  /* 0x00000016ff037819 */ /* 0x008fe40000011405 */
[----:B------:R-:W-:Y:S02]  /*0090*/  LOP3.LUT R0, R0, 0x1fe, RZ, 0xc0, !PT ;  /* 0x000001fe00007812 */ /* 0x000fe400078ec0ff */
[----:B------:R-:W-:Y:S02]  /*00a0*/  SGXT R3, R3, 0x1 ;  /* 0x000000010303781a */ /* 0x000fe40000000200 */
[----:B------:R-:W-:Y:S02]  /*00b0*/  LEA R0, R5, R0, 0x9 ;  /* 0x0000000005007211 */ /* 0x000fe400078e48ff */
[----:B------:R-:W1:Y:S02]  /*00c0*/  LDC.64 R4, c[0x0][0x218] ;  /* 0x00008600ff047b82 */ /* 0x000e640000000a00 */
[----:B------:R-:W-:-:S04]  /*00d0*/  LEA.HI R3, R3, R0, RZ, 0x9 ;  /* 0x0000000003037211 */ /* 0x000fc800078f48ff */
[----:B------:R-:W-:-:S04]  /*00e0*/  SHF.R.S32.HI R3, RZ, 0x9, R3 ;  /* 0x00000009ff037819 */ /* 0x000fc80000011403 */
[----:B------:R-:W-:-:S04]  /*00f0*/  LEA.HI R2, R3, R3, RZ, 0x6 ;  /* 0x0000000303027211 */ /* 0x000fc800078f30ff */
[----:B------:R-:W-:-:S04]  /*0100*/  LOP3.LUT R2, R2, 0xffffffc0, RZ, 0xc0, !PT ;  /* 0xffffffc002027812 */ /* 0x000fc800078ec0ff */
[----:B------:R-:W-:Y:S02]  /*0110*/  IADD3 R13, R3, -R2, RZ ;  /* 0x80000002030d7210 */ /* 0x000fe40007ffe0ff */
[----:B------:R-:W3:Y:S03]  /*0120*/  LDC.64 R2, c[0x0][0x210] ;  /* 0x00008400ff027b82 */ /* 0x000ee60000000a00 */
[----:B--2---:R-:W-:-:S06]  /*0130*/  IMAD.WIDE R6, R13, 0x4, R6 ;  /* 0x000000040d067825 */ /* 0x004fcc00078e0206 */
[----:B------:R-:W2:Y:S01]  /*0140*/  LDG.E.EL R6, desc[UR4][R6.64] ;  /* 0x0000000406067981 */ /* 0x000ea2000c2e1900 */
[----:B-1----:R-:W-:-:S05]  /*0150*/  IMAD.WIDE R4, R13, 0x4, R4 ;  /* 0x000000040d047825 */ /* 0x002fca00078e0204 */
[----:B------:R1:W2:Y:S01]  /*0160*/  LDG.E.EL R12, desc[UR4][R4.64] ;  /* 0x00000004040c7981 */ /* 0x0002a2000c2e1900 */
[----:B---3--:R-:W-:Y:S01]  /*0170*/  IMAD.WIDE R2, R0, 0x4, R2 ;  /* 0x0000000400027825 */ /* 0x008fe200078e0202 */
[----:B------:R-:W-:Y:S01]  /*0180*/  HFMA2.MMA R14, -RZ, RZ, 1.625, 0 ;  /* 0x3e800000ff0e7435 */ /* 0x000fe200000001ff */
[----:B-1----:R-:W1:Y:S04]  /*0190*/  LDC.64 R4, c[0x0][0x238] ;  /* 0x00008e00ff047b82 */ /* 0x002e680000000a00 */
[----:B------:R-:W3:Y:S01]  /*01a0*/  LDG.E.64 R2, desc[UR4][R2.64] ;  /* 0x0000000402027981 */ /* 0x000ee2000c1e1b00 */
[----:B----4-:R-:W-:-:S04]  /*01b0*/  IMAD.WIDE R8, R13, 0x4, R8 ;  /* 0x000000040d087825 */ /* 0x010fc800078e0208 */
[----:B-----5:R-:W-:Y:S02]  /*01c0*/  IMAD.WIDE R10, R13, 0x4, R10 ;  /* 0x000000040d0a7825 */ /* 0x020fe400078e020a */
[----:B------:R-:W4:Y:S04]  /*01d0*/  LDG.E.EL R8, desc[UR4][R8.64] ;  /* 0x0000000408087981 */ /* 0x000f28000c2e1900 */
[----:B------:R-:W4:Y:S01]  /*01e0*/  LDG.E.EL R11, desc[UR4][R10.64] ;  /* 0x000000040a0b7981 */ /* 0x000f22000c2e1900 */
[----:B-1----:R-:W-:-:S04]  /*01f0*/  IMAD.WIDE R4, R0, 0x4, R4 ;  /* 0x0000000400047825 */ /* 0x002fc800078e0204 */
[----:B--2---:R-:W-:-:S04]  /*0200*/  FADD R6, R6, 9.9999997473787516356e-06 ;  /* 0x3727c5ac06067421 */ /* 0x004fc80000000000 */
[----:B------:R-:W1:Y:S02]  /*0210*/  MUFU.SQRT R7, R6 ;  /* 0x0000000600077308 */ /* 0x000e640000002000 */
[C---:B-1----:R-:W-:Y:S02]  /*0220*/  FSETP.GT.AND P0, PT, R7.reuse, 8.50705917302346158658e+37, PT ;  /* 0x7e8000000700780b */ /* 0x042fe40003f04000 */
[----:B------:R-:W-:-:S11]  /*0230*/  FSETP.GEU.AND P1, PT, R7, 1.175494350822287508e-38, PT ;  /* 0x008000000700780b */ /* 0x000fd60003f2e000 */
[----:B------:R-:W-:-:S04]  /*0240*/  @P0 FMUL R7, R7, 0.25 ;  /* 0x3e80000007070820 */ /* 0x000fc80000400000 */
[----:B------:R-:W-:-:S06]  /*0250*/  @!P1 FMUL R7, R7, 16777216 ;  /* 0x4b80000007079820 */ /* 0x000fcc0000400000 */
[----:B------:R-:W1:Y:S01]  /*0260*/  MUFU.RCP R7, R7 ;  /* 0x0000000700077308 */ /* 0x000e620000001000 */
[----:B------:R-:W-:Y:S01]  /*0270*/  FSEL R14, R14, 1, P0 ;  /* 0x3f8000000e0e7808 */ /* 0x000fe20000000000 */
[----:B---3--:R-:W-:-:S04]  /*0280*/  FADD R2, R2, -R12 ;  /* 0x8000000c02027221 */ /* 0x008fc80000000000 */
[----:B------:R-:W-:Y:S01]  /*0290*/  @!P1 FMUL R14, R14, 16777216 ;  /* 0x4b8000000e0e9820 */ /* 0x000fe20000400000 */
[----:B------:R-:W-:-:S03]  /*02a0*/  FADD R3, R3, -R12 ;  /* 0x8000000c03037221 */ /* 0x000fc60000000000 */
[----:B-1----:R-:W-:-:S04]  /*02b0*/  FMUL R14, R7, R14 ;  /* 0x0000000e070e7220 */ /* 0x002fc80000400000 */
[-C--:B------:R-:W-:Y:S01]  /*02c0*/  FMUL R2, R2, R14.reuse ;  /* 0x0000000e02027220 */ /* 0x080fe20000400000 */
[----:B------:R-:W-:-:S03]  /*02d0*/  FMUL R14, R3, R14 ;  /* 0x0000000e030e7220 */ /* 0x000fc60000400000 */
[C-C-:B----4-:R-:W-:Y:S01]  /*02e0*/  FFMA R2, R8.reuse, R2, R11.reuse ;  /* 0x0000000208027223 */ /* 0x150fe2000000000b */
[----:B------:R-:W-:-:S04]  /*02f0*/  FFMA R14, R8, R14, R11 ;  /* 0x0000000e080e7223 */ /* 0x000fc8000000000b */
[----:B------:R-:W-:Y:S02]  /*0300*/  FSETP.GEU.AND P0, PT, R2, RZ, PT ;  /* 0x000000ff0200720b */ /* 0x000fe40003f0e000 */
[----:B------:R-:W-:Y:S02]  /*0310*/  FSETP.GEU.AND P1, PT, R14, RZ, PT ;  /* 0x000000ff0e00720b */ /* 0x000fe40003f2e000 */
[----:B------:R-:W-:Y:S02]  /*0320*/  FSEL R2, R2, RZ, P0 ;  /* 0x000000ff02027208 */ /* 0x000fe40000000000 */
[----:B------:R-:W-:-:S05]  /*0330*/  FSEL R3, R14, RZ, P1 ;  /* 0x000000ff0e037208 */ /* 0x000fca0000800000 */
[----:B------:R-:W-:Y:S01]  /*0340*/  STG.E.64 desc[UR4][R4.64], R2 ;  /* 0x0000000204007986 */ /* 0x000fe2000c101b04 */
[----:B------:R-:W-:Y:S05]  /*0350*/  EXIT ;  /* 0x000000000000794d */ /* 0x000fea0003800000 */
.L_x_0:
[----:B------:R-:W-:-:S00]  /*0360*/  BRA `(.L_x_0) ;  /* 0xfffffffc00fc7947 */ /* 0x000fc0000383ffff */
[----:B------:R-:W-:-:S00]  /*0370*/  NOP ;  /* 0x0000000000007918 */ /* 0x000fc00000000000 */
        /* <DEDUP_REMOVED lines=8> */
.L_x_1:


//--------------------- .nv.global.init           --------------------------
	.section	.nv.global.init,"aw",@progbits
.nv.global.init:
	.type		_$_str,@object
	.size		_$_str,(_$_str_$_2 - _$_str)
_$_str:
        /*0000*/ 	.byte	0x5f, 0x5f, 0x43, 0x55, 0x44, 0x41, 0x5f, 0x46, 0x54, 0x5a, 0x00
	.type		_$_str_$_2,@object
	.size		_$_str_$_2,(.L_1 - _$_str_$_2)
_$_str_$_2:
        /*000b*/ 	.byte	0x5f, 0x5f, 0x43, 0x55, 0x44, 0x41, 0x5f, 0x50, 0x52, 0x45, 0x43, 0x5f, 0x53, 0x51, 0x52, 0x54
        /*001b*/ 	.byte	0x00
.L_1:


//--------------------- .nv.constant0.triton_poi_fused__native_batch_norm_legit_no_training_relu_16 --------------------------
	.section	.nv.constant0.triton_poi_fused__native_batch_norm_legit_no_training_relu_16,"a",@progbits
	.sectionflags	@""
	.align	4
.nv.constant0.triton_poi_fused__native_batch_norm_legit_no_training_relu_16:
	.zero		580
